//
// Generated by NVIDIA NVVM Compiler
//
// Compiler Build ID: CL-36424714
// Cuda compilation tools, release 13.0, V13.0.88
// Based on NVVM 20.0.0
//

.version 9.0
.target sm_100
.address_size 64

	// .globl	_Z6kernali
.extern .func  (.param .b32 func_retval0) vprintf
(
	.param .b64 vprintf_param_0,
	.param .b64 vprintf_param_1
)
;
.global .align 1 .b8 $str[29] = {107, 101, 114, 110, 97, 108, 32, 101, 120, 101, 99, 117, 116, 101, 32, 115, 116, 114, 101, 97, 109, 32, 105, 100, 32, 37, 100, 10};

.visible .entry _Z6kernali(
	.param .u32 _Z6kernali_param_0
)
{
	.local .align 8 .b8 	__local_depot0[8];
	.reg .b64 	%SP;
	.reg .b64 	%SPL;
	.reg .b32 	%r<4>;
	.reg .b64 	%rd<5>;

	mov.u64 	%SPL, __local_depot0;
	cvta.local.u64 	%SP, %SPL;
	ld.param.u32 	%r1, [_Z6kernali_param_0];
	add.u64 	%rd1, %SP, 0;
	add.u64 	%rd2, %SPL, 0;
	st.local.u32 	[%rd2], %r1;
	mov.u64 	%rd3, $str;
	cvta.global.u64 	%rd4, %rd3;
	{ // callseq 0, 0
	.param .b64 param0;
	st.param.b64 	[param0], %rd4;
	.param .b64 param1;
	st.param.b64 	[param1], %rd1;
	.param .b32 retval0;
	call.uni (retval0), 
	vprintf, 
	(
	param0, 
	param1
	);
	ld.param.b32 	%r2, [retval0];
	} // callseq 0
	ret;

}
	// .globl	_Z8kernal_1i
.visible .entry _Z8kernal_1i(
	.param .u32 _Z8kernal_1i_param_0
)
{
	.local .align 8 .b8 	__local_depot1[8];
	.reg .b64 	%SP;
	.reg .b64 	%SPL;
	.reg .b32 	%r<4>;
	.reg .b64 	%rd<5>;

	mov.u64 	%SPL, __local_depot1;
	cvta.local.u64 	%SP, %SPL;
	ld.param.u32 	%r1, [_Z8kernal_1i_param_0];
	add.u64 	%rd1, %SP, 0;
	add.u64 	%rd2, %SPL, 0;
	st.local.u32 	[%rd2], %r1;
	mov.u64 	%rd3, $str;
	cvta.global.u64 	%rd4, %rd3;
	{ // callseq 1, 0
	.param .b64 param0;
	st.param.b64 	[param0], %rd4;
	.param .b64 param1;
	st.param.b64 	[param1], %rd1;
	.param .b32 retval0;
	call.uni (retval0), 
	vprintf, 
	(
	param0, 
	param1
	);
	ld.param.b32 	%r2, [retval0];
	} // callseq 1
	ret;

}
	// .globl	_Z8kernal_2i
.visible .entry _Z8kernal_2i(
	.param .u32 _Z8kernal_2i_param_0
)
{
	.local .align 8 .b8 	__local_depot2[8];
	.reg .b64 	%SP;
	.reg .b64 	%SPL;
	.reg .b32 	%r<4>;
	.reg .b64 	%rd<5>;

	mov.u64 	%SPL, __local_depot2;
	cvta.local.u64 	%SP, %SPL;
	ld.param.u32 	%r1, [_Z8kernal_2i_param_0];
	add.u64 	%rd1, %SP, 0;
	add.u64 	%rd2, %SPL, 0;
	st.local.u32 	[%rd2], %r1;
	mov.u64 	%rd3, $str;
	cvta.global.u64 	%rd4, %rd3;
	{ // callseq 2, 0
	.param .b64 param0;
	st.param.b64 	[param0], %rd4;
	.param .b64 param1;
	st.param.b64 	[param1], %rd1;
	.param .b32 retval0;
	call.uni (retval0), 
	vprintf, 
	(
	param0, 
	param1
	);
	ld.param.b32 	%r2, [retval0];
	} // callseq 2
	ret;

}
	// .globl	_Z8kernal_3i
.visible .entry _Z8kernal_3i(
	.param .u32 _Z8kernal_3i_param_0
)
{
	.local .align 8 .b8 	__local_depot3[8];
	.reg .b64 	%SP;
	.reg .b64 	%SPL;
	.reg .b32 	%r<4>;
	.reg .b64 	%rd<5>;

	mov.u64 	%SPL, __local_depot3;
	cvta.local.u64 	%SP, %SPL;
	ld.param.u32 	%r1, [_Z8kernal_3i_param_0];
	add.u64 	%rd1, %SP, 0;
	add.u64 	%rd2, %SPL, 0;
	st.local.u32 	[%rd2], %r1;
	mov.u64 	%rd3, $str;
	cvta.global.u64 	%rd4, %rd3;
	{ // callseq 3, 0
	.param .b64 param0;
	st.param.b64 	[param0], %rd4;
	.param .b64 param1;
	st.param.b64 	[param1], %rd1;
	.param .b32 retval0;
	call.uni (retval0), 
	vprintf, 
	(
	param0, 
	param1
	);
	ld.param.b32 	%r2, [retval0];
	} // callseq 3
	ret;

}
	// .globl	_Z8kernal_4i
.visible .entry _Z8kernal_4i(
	.param .u32 _Z8kernal_4i_param_0
)
{
	.local .align 8 .b8 	__local_depot4[8];
	.reg .b64 	%SP;
	.reg .b64 	%SPL;
	.reg .b32 	%r<4>;
	.reg .b64 	%rd<5>;

	mov.u64 	%SPL, __local_depot4;
	cvta.local.u64 	%SP, %SPL;
	ld.param.u32 	%r1, [_Z8kernal_4i_param_0];
	add.u64 	%rd1, %SP, 0;
	add.u64 	%rd2, %SPL, 0;
	st.local.u32 	[%rd2], %r1;
	mov.u64 	%rd3, $str;
	cvta.global.u64 	%rd4, %rd3;
	{ // callseq 4, 0
	.param .b64 param0;
	st.param.b64 	[param0], %rd4;
	.param .b64 param1;
	st.param.b64 	[param1], %rd1;
	.param .b32 retval0;
	call.uni (retval0), 
	vprintf, 
	(
	param0, 
	param1
	);
	ld.param.b32 	%r2, [retval0];
	} // callseq 4
	ret;

}


// ===== COMPILED SASS (sm_100) =====

	.target	sm_100

	.elftype	@"ET_EXEC"


//--------------------- .note.nv.tkinfo           --------------------------
	.section	.note.nv.tkinfo,"",@"SHT_NOTE"
	.sectionflags	@"SHF_NOTE_NV_TKINFO"
	.tkinfo
        /*0018*/ 	.word	0x00000002
        /*0030*/ 	.string	""
        /*0030*/ 	.string	"ptxas"
        /*0030*/ 	.string	"Cuda compilation tools, release 13.0, V13.0.88"
        /*0030*/ 	.string	"Build cuda_13.0.r13.0/compiler.36424714_0"
        /*0030*/ 	.string	"-arch sm_100 -m 64 "



//--------------------- .note.nv.cuinfo           --------------------------
	.section	.note.nv.cuinfo,"",@"SHT_NOTE"
	.sectionflags	@"SHF_NOTE_NV_CUINFO"
        /*0018*/ 	.short	0x0002
        /*001a*/ 	.short	0x0064
        /*001c*/ 	.short	0x0082
	.zero		2


//--------------------- .nv.info                  --------------------------
	.section	.nv.info,"",@"SHT_CUDA_INFO"
	.align	4


	//----- nvinfo : EIATTR_REGCOUNT
	.align		4
        /*0000*/ 	.byte	0x04, 0x2f
        /*0002*/ 	.short	(.L_2 - .L_1)
	.align		4
.L_1:
        /*0004*/ 	.word	index@(_Z6kernali)
        /*0008*/ 	.word	0x00000018


	//----- nvinfo : EIATTR_FRAME_SIZE
	.align		4
.L_2:
        /*000c*/ 	.byte	0x04, 0x11
        /*000e*/ 	.short	(.L_4 - .L_3)
	.align		4
.L_3:
        /*0010*/ 	.word	index@(_Z6kernali)
        /*0014*/ 	.word	0x00000008


	//----- nvinfo : EIATTR_REGCOUNT
	.align		4
.L_4:
        /*0018*/ 	.byte	0x04, 0x2f
        /*001a*/ 	.short	(.L_6 - .L_5)
	.align		4
.L_5:
        /*001c*/ 	.word	index@(_Z8kernal_1i)
        /*0020*/ 	.word	0x00000018


	//----- nvinfo : EIATTR_FRAME_SIZE
	.align		4
.L_6:
        /*0024*/ 	.byte	0x04, 0x11
        /*0026*/ 	.short	(.L_8 - .L_7)
	.align		4
.L_7:
        /*0028*/ 	.word	index@(_Z8kernal_1i)
        /*002c*/ 	.word	0x00000008


	//----- nvinfo : EIATTR_REGCOUNT
	.align		4
.L_8:
        /*0030*/ 	.byte	0x04, 0x2f
        /*0032*/ 	.short	(.L_10 - .L_9)
	.align		4
.L_9:
        /*0034*/ 	.word	index@(_Z8kernal_2i)
        /*0038*/ 	.word	0x00000018


	//----- nvinfo : EIATTR_FRAME_SIZE
	.align		4
.L_10:
        /*003c*/ 	.byte	0x04, 0x11
        /*003e*/ 	.short	(.L_12 - .L_11)
	.align		4
.L_11:
        /*0040*/ 	.word	index@(_Z8kernal_2i)
        /*0044*/ 	.word	0x00000008


	//----- nvinfo : EIATTR_REGCOUNT
	.align		4
.L_12:
        /*0048*/ 	.byte	0x04, 0x2f
        /*004a*/ 	.short	(.L_14 - .L_13)
	.align		4
.L_13:
        /*004c*/ 	.word	index@(_Z8kernal_3i)
        /*0050*/ 	.word	0x00000018


	//----- nvinfo : EIATTR_FRAME_SIZE
	.align		4
.L_14:
        /*0054*/ 	.byte	0x04, 0x11
        /*0056*/ 	.short	(.L_16 - .L_15)
	.align		4
.L_15:
        /*0058*/ 	.word	index@(_Z8kernal_3i)
        /*005c*/ 	.word	0x00000008


	//----- nvinfo : EIATTR_REGCOUNT
	.align		4
.L_16:
        /*0060*/ 	.byte	0x04, 0x2f
        /*0062*/ 	.short	(.L_18 - .L_17)
	.align		4
.L_17:
        /*0064*/ 	.word	index@(_Z8kernal_4i)
        /*0068*/ 	.word	0x00000018


	//----- nvinfo : EIATTR_FRAME_SIZE
	.align		4
.L_18:
        /*006c*/ 	.byte	0x04, 0x11
        /*006e*/ 	.short	(.L_20 - .L_19)
	.align		4
.L_19:
        /*0070*/ 	.word	index@(_Z8kernal_4i)
        /*0074*/ 	.word	0x00000008


	//----- nvinfo : EIATTR_MIN_STACK_SIZE
	.align		4
.L_20:
        /*0078*/ 	.byte	0x04, 0x12
        /*007a*/ 	.short	(.L_22 - .L_21)
	.align		4
.L_21:
        /*007c*/ 	.word	index@(_Z8kernal_4i)
        /*0080*/ 	.word	0x00000008


	//----- nvinfo : EIATTR_MIN_STACK_SIZE
	.align		4
.L_22:
        /*0084*/ 	.byte	0x04, 0x12
        /*0086*/ 	.short	(.L_24 - .L_23)
	.align		4
.L_23:
        /*0088*/ 	.word	index@(_Z8kernal_3i)
        /*008c*/ 	.word	0x00000008


	//----- nvinfo : EIATTR_MIN_STACK_SIZE
	.align		4
.L_24:
        /*0090*/ 	.byte	0x04, 0x12
        /*0092*/ 	.short	(.L_26 - .L_25)
	.align		4
.L_25:
        /*0094*/ 	.word	index@(_Z8kernal_2i)
        /*0098*/ 	.word	0x00000008


	//----- nvinfo : EIATTR_MIN_STACK_SIZE
	.align		4
.L_26:
        /*009c*/ 	.byte	0x04, 0x12
        /*009e*/ 	.short	(.L_28 - .L_27)
	.align		4
.L_27:
        /*00a0*/ 	.word	index@(_Z8kernal_1i)
        /*00a4*/ 	.word	0x00000008


	//----- nvinfo : EIATTR_MIN_STACK_SIZE
	.align		4
.L_28:
        /*00a8*/ 	.byte	0x04, 0x12
        /*00aa*/ 	.short	(.L_30 - .L_29)
	.align		4
.L_29:
        /*00ac*/ 	.word	index@(_Z6kernali)
        /*00b0*/ 	.word	0x00000008
.L_30:


//--------------------- .nv.compat                --------------------------
	.section	.nv.compat,"",@"SHT_CUDA_COMPAT_INFO"
	.align	4
        /*0000*/ 	.byte	0x02, 0x09, 0x00, 0x00, 0x02, 0x02, 0x01, 0x00, 0x02, 0x05, 0x05, 0x00, 0x03, 0x07, 0x01, 0x01
        /*0010*/ 	.byte	0x02, 0x03, 0x00, 0x00, 0x02, 0x06, 0x01, 0x00, 0x04, 0x0b, 0x08, 0x00, 0x09, 0x00, 0x00, 0x00
        /*0020*/ 	.byte	0x00, 0x00, 0x00, 0x00


//--------------------- .nv.info._Z8kernal_4i     --------------------------
	.section	.nv.info._Z8kernal_4i,"",@"SHT_CUDA_INFO"
	.sectionflags	@""
	.align	4


	//----- nvinfo : EIATTR_CUDA_API_VERSION
	.align		4
        /*0000*/ 	.byte	0x04, 0x37
        /*0002*/ 	.short	(.L_32 - .L_31)
.L_31:
        /*0004*/ 	.word	0x00000082


	//----- nvinfo : EIATTR_KPARAM_INFO
	.align		4
.L_32:
        /*0008*/ 	.byte	0x04, 0x17
        /*000a*/ 	.short	(.L_34 - .L_33)
.L_33:
        /*000c*/ 	.word	0x00000000
        /*0010*/ 	.short	0x0000
        /*0012*/ 	.short	0x0000
        /*0014*/ 	.byte	0x00, 0xf0, 0x11, 0x00


	//----- nvinfo : EIATTR_SPARSE_MMA_MASK
	.align		4
.L_34:
        /*0018*/ 	.byte	0x03, 0x50
        /*001a*/ 	.short	0x0000


	//----- nvinfo : EIATTR_MAXREG_COUNT
	.align		4
        /*001c*/ 	.byte	0x03, 0x1b
        /*001e*/ 	.short	0x00ff


	//----- nvinfo : EIATTR_EXTERNS
	.align		4
        /*0020*/ 	.byte	0x04, 0x0f
        /*0022*/ 	.short	(.L_36 - .L_35)


	//   ....[0]....
	.align		4
.L_35:
        /*0024*/ 	.word	index@(vprintf)


	//----- nvinfo : EIATTR_MERCURY_ISA_VERSION
	.align		4
.L_36:
        /*0028*/ 	.byte	0x03, 0x5f
        /*002a*/ 	.short	0x0101


	//----- nvinfo : EIATTR_VRC_CTA_INIT_COUNT
	.align		4
        /*002c*/ 	.byte	0x02, 0x4a
	.zero		1
	.zero		1


	//----- nvinfo : EIATTR_SYSCALL_OFFSETS
	.align		4
        /*0030*/ 	.byte	0x04, 0x46
        /*0032*/ 	.short	(.L_38 - .L_37)


	//   ....[0]....
.L_37:
        /*0034*/ 	.word	0x000000e0


	//----- nvinfo : EIATTR_EXIT_INSTR_OFFSETS
	.align		4
.L_38:
        /*0038*/ 	.byte	0x04, 0x1c
        /*003a*/ 	.short	(.L_40 - .L_39)


	//   ....[0]....
.L_39:
        /*003c*/ 	.word	0x000000f0


	//----- nvinfo : EIATTR_CBANK_PARAM_SIZE
	.align		4
.L_40:
        /*0040*/ 	.byte	0x03, 0x19
        /*0042*/ 	.short	0x0004


	//----- nvinfo : EIATTR_PARAM_CBANK
	.align		4
        /*0044*/ 	.byte	0x04, 0x0a
        /*0046*/ 	.short	(.L_42 - .L_41)
	.align		4
.L_41:
        /*0048*/ 	.word	index@(.nv.constant0._Z8kernal_4i)
        /*004c*/ 	.short	0x0380
        /*004e*/ 	.short	0x0004


	//----- nvinfo : EIATTR_SW_WAR
	.align		4
.L_42:
        /*0050*/ 	.byte	0x04, 0x36
        /*0052*/ 	.short	(.L_44 - .L_43)
.L_43:
        /*0054*/ 	.word	0x00000008
.L_44:


//--------------------- .nv.info._Z8kernal_3i     --------------------------
	.section	.nv.info._Z8kernal_3i,"",@"SHT_CUDA_INFO"
	.sectionflags	@""
	.align	4


	//----- nvinfo : EIATTR_CUDA_API_VERSION
	.align		4
        /*0000*/ 	.byte	0x04, 0x37
        /*0002*/ 	.short	(.L_46 - .L_45)
.L_45:
        /*0004*/ 	.word	0x00000082


	//----- nvinfo : EIATTR_KPARAM_INFO
	.align		4
.L_46:
        /*0008*/ 	.byte	0x04, 0x17
        /*000a*/ 	.short	(.L_48 - .L_47)
.L_47:
        /*000c*/ 	.word	0x00000000
        /*0010*/ 	.short	0x0000
        /*0012*/ 	.short	0x0000
        /*0014*/ 	.byte	0x00, 0xf0, 0x11, 0x00


	//----- nvinfo : EIATTR_SPARSE_MMA_MASK
	.align		4
.L_48:
        /*0018*/ 	.byte	0x03, 0x50
        /*001a*/ 	.short	0x0000


	//----- nvinfo : EIATTR_MAXREG_COUNT
	.align		4
        /*001c*/ 	.byte	0x03, 0x1b
        /*001e*/ 	.short	0x00ff


	//----- nvinfo : EIATTR_EXTERNS
	.align		4
        /*0020*/ 	.byte	0x04, 0x0f
        /*0022*/ 	.short	(.L_50 - .L_49)


	//   ....[0]....
	.align		4
.L_49:
        /*0024*/ 	.word	index@(vprintf)


	//----- nvinfo : EIATTR_MERCURY_ISA_VERSION
	.align		4
.L_50:
        /*0028*/ 	.byte	0x03, 0x5f
        /*002a*/ 	.short	0x0101


	//----- nvinfo : EIATTR_VRC_CTA_INIT_COUNT
	.align		4
        /*002c*/ 	.byte	0x02, 0x4a
	.zero		1
	.zero		1


	//----- nvinfo : EIATTR_SYSCALL_OFFSETS
	.align		4
        /*0030*/ 	.byte	0x04, 0x46
        /*0032*/ 	.short	(.L_52 - .L_51)


	//   ....[0]....
.L_51:
        /*0034*/ 	.word	0x000000e0


	//----- nvinfo : EIATTR_EXIT_INSTR_OFFSETS
	.align		4
.L_52:
        /*0038*/ 	.byte	0x04, 0x1c
        /*003a*/ 	.short	(.L_54 - .L_53)


	//   ....[0]....
.L_53:
        /*003c*/ 	.word	0x000000f0


	//----- nvinfo : EIATTR_CBANK_PARAM_SIZE
	.align		4
.L_54:
        /*0040*/ 	.byte	0x03, 0x19
        /*0042*/ 	.short	0x0004


	//----- nvinfo : EIATTR_PARAM_CBANK
	.align		4
        /*0044*/ 	.byte	0x04, 0x0a
        /*0046*/ 	.short	(.L_56 - .L_55)
	.align		4
.L_55:
        /*0048*/ 	.word	index@(.nv.constant0._Z8kernal_3i)
        /*004c*/ 	.short	0x0380
        /*004e*/ 	.short	0x0004


	//----- nvinfo : EIATTR_SW_WAR
	.align		4
.L_56:
        /*0050*/ 	.byte	0x04, 0x36
        /*0052*/ 	.short	(.L_58 - .L_57)
.L_57:
        /*0054*/ 	.word	0x00000008
.L_58:


//--------------------- .nv.info._Z8kernal_2i     --------------------------
	.section	.nv.info._Z8kernal_2i,"",@"SHT_CUDA_INFO"
	.sectionflags	@""
	.align	4


	//----- nvinfo : EIATTR_CUDA_API_VERSION
	.align		4
        /*0000*/ 	.byte	0x04, 0x37
        /*0002*/ 	.short	(.L_60 - .L_59)
.L_59:
        /*0004*/ 	.word	0x00000082


	//----- nvinfo : EIATTR_KPARAM_INFO
	.align		4
.L_60:
        /*0008*/ 	.byte	0x04, 0x17
        /*000a*/ 	.short	(.L_62 - .L_61)
.L_61:
        /*000c*/ 	.word	0x00000000
        /*0010*/ 	.short	0x0000
        /*0012*/ 	.short	0x0000
        /*0014*/ 	.byte	0x00, 0xf0, 0x11, 0x00


	//----- nvinfo : EIATTR_SPARSE_MMA_MASK
	.align		4
.L_62:
        /*0018*/ 	.byte	0x03, 0x50
        /*001a*/ 	.short	0x0000


	//----- nvinfo : EIATTR_MAXREG_COUNT
	.align		4
        /*001c*/ 	.byte	0x03, 0x1b
        /*001e*/ 	.short	0x00ff


	//----- nvinfo : EIATTR_EXTERNS
	.align		4
        /*0020*/ 	.byte	0x04, 0x0f
        /*0022*/ 	.short	(.L_64 - .L_63)


	//   ....[0]....
	.align		4
.L_63:
        /*0024*/ 	.word	index@(vprintf)


	//----- nvinfo : EIATTR_MERCURY_ISA_VERSION
	.align		4
.L_64:
        /*0028*/ 	.byte	0x03, 0x5f
        /*002a*/ 	.short	0x0101


	//----- nvinfo : EIATTR_VRC_CTA_INIT_COUNT
	.align		4
        /*002c*/ 	.byte	0x02, 0x4a
	.zero		1
	.zero		1


	//----- nvinfo : EIATTR_SYSCALL_OFFSETS
	.align		4
        /*0030*/ 	.byte	0x04, 0x46
        /*0032*/ 	.short	(.L_66 - .L_65)


	//   ....[0]....
.L_65:
        /*0034*/ 	.word	0x000000e0


	//----- nvinfo : EIATTR_EXIT_INSTR_OFFSETS
	.align		4
.L_66:
        /*0038*/ 	.byte	0x04, 0x1c
        /*003a*/ 	.short	(.L_68 - .L_67)


	//   ....[0]....
.L_67:
        /*003c*/ 	.word	0x000000f0


	//----- nvinfo : EIATTR_CBANK_PARAM_SIZE
	.align		4
.L_68:
        /*0040*/ 	.byte	0x03, 0x19
        /*0042*/ 	.short	0x0004


	//----- nvinfo : EIATTR_PARAM_CBANK
	.align		4
        /*0044*/ 	.byte	0x04, 0x0a
        /*0046*/ 	.short	(.L_70 - .L_69)
	.align		4
.L_69:
        /*0048*/ 	.word	index@(.nv.constant0._Z8kernal_2i)
        /*004c*/ 	.short	0x0380
        /*004e*/ 	.short	0x0004


	//----- nvinfo : EIATTR_SW_WAR
	.align		4
.L_70:
        /*0050*/ 	.byte	0x04, 0x36
        /*0052*/ 	.short	(.L_72 - .L_71)
.L_71:
        /*0054*/ 	.word	0x00000008
.L_72:


//--------------------- .nv.info._Z8kernal_1i     --------------------------
	.section	.nv.info._Z8kernal_1i,"",@"SHT_CUDA_INFO"
	.sectionflags	@""
	.align	4


	//----- nvinfo : EIATTR_CUDA_API_VERSION
	.align		4
        /*0000*/ 	.byte	0x04, 0x37
        /*0002*/ 	.short	(.L_74 - .L_73)
.L_73:
        /*0004*/ 	.word	0x00000082


	//----- nvinfo : EIATTR_KPARAM_INFO
	.align		4
.L_74:
        /*0008*/ 	.byte	0x04, 0x17
        /*000a*/ 	.short	(.L_76 - .L_75)
.L_75:
        /*000c*/ 	.word	0x00000000
        /*0010*/ 	.short	0x0000
        /*0012*/ 	.short	0x0000
        /*0014*/ 	.byte	0x00, 0xf0, 0x11, 0x00


	//----- nvinfo : EIATTR_SPARSE_MMA_MASK
	.align		4
.L_76:
        /*0018*/ 	.byte	0x03, 0x50
        /*001a*/ 	.short	0x0000


	//----- nvinfo : EIATTR_MAXREG_COUNT
	.align		4
        /*001c*/ 	.byte	0x03, 0x1b
        /*001e*/ 	.short	0x00ff


	//----- nvinfo : EIATTR_EXTERNS
	.align		4
        /*0020*/ 	.byte	0x04, 0x0f
        /*0022*/ 	.short	(.L_78 - .L_77)


	//   ....[0]....
	.align		4
.L_77:
        /*0024*/ 	.word	index@(vprintf)


	//----- nvinfo : EIATTR_MERCURY_ISA_VERSION
	.align		4
.L_78:
        /*0028*/ 	.byte	0x03, 0x5f
        /*002a*/ 	.short	0x0101


	//----- nvinfo : EIATTR_VRC_CTA_INIT_COUNT
	.align		4
        /*002c*/ 	.byte	0x02, 0x4a
	.zero		1
	.zero		1


	//----- nvinfo : EIATTR_SYSCALL_OFFSETS
	.align		4
        /*0030*/ 	.byte	0x04, 0x46
        /*0032*/ 	.short	(.L_80 - .L_79)


	//   ....[0]....
.L_79:
        /*0034*/ 	.word	0x000000e0


	//----- nvinfo : EIATTR_EXIT_INSTR_OFFSETS
	.align		4
.L_80:
        /*0038*/ 	.byte	0x04, 0x1c
        /*003a*/ 	.short	(.L_82 - .L_81)


	//   ....[0]....
.L_81:
        /*003c*/ 	.word	0x000000f0


	//----- nvinfo : EIATTR_CBANK_PARAM_SIZE
	.align		4
.L_82:
        /*0040*/ 	.byte	0x03, 0x19
        /*0042*/ 	.short	0x0004


	//----- nvinfo : EIATTR_PARAM_CBANK
	.align		4
        /*0044*/ 	.byte	0x04, 0x0a
        /*0046*/ 	.short	(.L_84 - .L_83)
	.align		4
.L_83:
        /*0048*/ 	.word	index@(.nv.constant0._Z8kernal_1i)
        /*004c*/ 	.short	0x0380
        /*004e*/ 	.short	0x0004


	//----- nvinfo : EIATTR_SW_WAR
	.align		4
.L_84:
        /*0050*/ 	.byte	0x04, 0x36
        /*0052*/ 	.short	(.L_86 - .L_85)
.L_85:
        /*0054*/ 	.word	0x00000008
.L_86:


//--------------------- .nv.info._Z6kernali       --------------------------
	.section	.nv.info._Z6kernali,"",@"SHT_CUDA_INFO"
	.sectionflags	@""
	.align	4


	//----- nvinfo : EIATTR_CUDA_API_VERSION
	.align		4
        /*0000*/ 	.byte	0x04, 0x37
        /*0002*/ 	.short	(.L_88 - .L_87)
.L_87:
        /*0004*/ 	.word	0x00000082


	//----- nvinfo : EIATTR_KPARAM_INFO
	.align		4
.L_88:
        /*0008*/ 	.byte	0x04, 0x17
        /*000a*/ 	.short	(.L_90 - .L_89)
.L_89:
        /*000c*/ 	.word	0x00000000
        /*0010*/ 	.short	0x0000
        /*0012*/ 	.short	0x0000
        /*0014*/ 	.byte	0x00, 0xf0, 0x11, 0x00


	//----- nvinfo : EIATTR_SPARSE_MMA_MASK
	.align		4
.L_90:
        /*0018*/ 	.byte	0x03, 0x50
        /*001a*/ 	.short	0x0000


	//----- nvinfo : EIATTR_MAXREG_COUNT
	.align		4
        /*001c*/ 	.byte	0x03, 0x1b
        /*001e*/ 	.short	0x00ff


	//----- nvinfo : EIATTR_EXTERNS
	.align		4
        /*0020*/ 	.byte	0x04, 0x0f
        /*0022*/ 	.short	(.L_92 - .L_91)


	//   ....[0]....
	.align		4
.L_91:
        /*0024*/ 	.word	index@(vprintf)


	//----- nvinfo : EIATTR_MERCURY_ISA_VERSION
	.align		4
.L_92:
        /*0028*/ 	.byte	0x03, 0x5f
        /*002a*/ 	.short	0x0101


	//----- nvinfo : EIATTR_VRC_CTA_INIT_COUNT
	.align		4
        /*002c*/ 	.byte	0x02, 0x4a
	.zero		1
	.zero		1


	//----- nvinfo : EIATTR_SYSCALL_OFFSETS
	.align		4
        /*0030*/ 	.byte	0x04, 0x46
        /*0032*/ 	.short	(.L_94 - .L_93)


	//   ....[0]....
.L_93:
        /*0034*/ 	.word	0x000000e0


	//----- nvinfo : EIATTR_EXIT_INSTR_OFFSETS
	.align		4
.L_94:
        /*0038*/ 	.byte	0x04, 0x1c
        /*003a*/ 	.short	(.L_96 - .L_95)


	//   ....[0]....
.L_95:
        /*003c*/ 	.word	0x000000f0


	//----- nvinfo : EIATTR_CBANK_PARAM_SIZE
	.align		4
.L_96:
        /*0040*/ 	.byte	0x03, 0x19
        /*0042*/ 	.short	0x0004


	//----- nvinfo : EIATTR_PARAM_CBANK
	.align		4
        /*0044*/ 	.byte	0x04, 0x0a
        /*0046*/ 	.short	(.L_98 - .L_97)
	.align		4
.L_97:
        /*0048*/ 	.word	index@(.nv.constant0._Z6kernali)
        /*004c*/ 	.short	0x0380
        /*004e*/ 	.short	0x0004


	//----- nvinfo : EIATTR_SW_WAR
	.align		4
.L_98:
        /*0050*/ 	.byte	0x04, 0x36
        /*0052*/ 	.short	(.L_100 - .L_99)
.L_99:
        /*0054*/ 	.word	0x00000008
.L_100:


//--------------------- .nv.callgraph             --------------------------
	.section	.nv.callgraph,"",@"SHT_CUDA_CALLGRAPH"
	.align	4
	.sectionentsize	8
	.align		4
        /*0000*/ 	.word	0x00000000
	.align		4
        /*0004*/ 	.word	0xffffffff
	.align		4
        /*0008*/ 	.word	index@(_Z8kernal_4i)
	.align		4
        /*000c*/ 	.word	index@(vprintf)
	.align		4
        /*0010*/ 	.word	index@(_Z8kernal_3i)
	.align		4
        /*0014*/ 	.word	index@(vprintf)
	.align		4
        /*0018*/ 	.word	index@(_Z8kernal_2i)
	.align		4
        /*001c*/ 	.word	index@(vprintf)
	.align		4
        /*0020*/ 	.word	index@(_Z8kernal_1i)
	.align		4
        /*0024*/ 	.word	index@(vprintf)
	.align		4
        /*0028*/ 	.word	index@(_Z6kernali)
	.align		4
        /*002c*/ 	.word	index@(vprintf)
	.align		4
        /*0030*/ 	.word	0x00000000
	.align		4
        /*0034*/ 	.word	0xfffffffe
	.align		4
        /*0038*/ 	.word	0x00000000
	.align		4
        /*003c*/ 	.word	0xfffffffd
	.align		4
        /*0040*/ 	.word	0x00000000
	.align		4
        /*0044*/ 	.word	0xfffffffc


//--------------------- .nv.constant4             --------------------------
	.section	.nv.constant4,"a",@progbits
	.align	8
	.align		8
.nv.constant4:
        /*0000*/ 	.dword	vprintf
	.align		8
        /*0008*/ 	.dword	$str


//--------------------- .text._Z8kernal_4i        --------------------------
	.section	.text._Z8kernal_4i,"ax",@progbits
	.align	128
        .global         _Z8kernal_4i
        .type           _Z8kernal_4i,@function
        .size           _Z8kernal_4i,(.L_x_10 - _Z8kernal_4i)
        .other          _Z8kernal_4i,@"STO_CUDA_ENTRY STV_DEFAULT"
_Z8kernal_4i:
.text._Z8kernal_4i:
[----:B------:R-:W0:Y:S08]  /*0000*/  LDC R1, c[0x0][0x37c] ;  /* 0x0000df00ff017b82 */ /* 0x000e300000000800 */
[----:B------:R-:W1:Y:S01]  /*0010*/  LDC R8, c[0x0][0x380] ;  /* 0x0000e000ff087b82 */ /* 0x000e620000000800 */
[----:B0-----:R-:W-:Y:S01]  /*0020*/  VIADD R1, R1, 0xfffffff8 ;  /* 0xfffffff801017836 */ /* 0x001fe20000000000 */
[----:B------:R-:W-:Y:S01]  /*0030*/  MOV R0, 0x0 ;  /* 0x0000000000007802 */ /* 0x000fe20000000f00 */
[----:B------:R-:W0:Y:S01]  /*0040*/  LDCU UR4, c[0x0][0x2f8] ;  /* 0x00005f00ff0477ac */ /* 0x000e220008000800 */
[----:B------:R-:W2:Y:S04]  /*0050*/  LDCU.64 UR6, c[0x4][0x8] ;  /* 0x01000100ff0677ac */ /* 0x000ea80008000a00 */
[----:B------:R3:W4:Y:S01]  /*0060*/  LDC.64 R2, c[0x4][R0] ;  /* 0x0100000000027b82 */ /* 0x0007220000000a00 */
[----:B------:R-:W5:Y:S01]  /*0070*/  LDCU UR5, c[0x0][0x2fc] ;  /* 0x00005f80ff0577ac */ /* 0x000f620008000800 */
[----:B0-----:R-:W-:Y:S01]  /*0080*/  IADD3 R6, P0, PT, R1, UR4, RZ ;  /* 0x0000000401067c10 */ /* 0x001fe2000ff1e0ff */
[----:B-1----:R3:W-:Y:S01]  /*0090*/  STL [R1], R8 ;  /* 0x0000000801007387 */ /* 0x0027e20000100800 */
[----:B--2---:R-:W-:Y:S01]  /*00a0*/  IMAD.U32 R4, RZ, RZ, UR6 ;  /* 0x00000006ff047e24 */ /* 0x004fe2000f8e00ff */
[----:B------:R-:W-:-:S02]  /*00b0*/  MOV R5, UR7 ;  /* 0x0000000700057c02 */ /* 0x000fc40008000f00 */
[----:B-----5:R-:W-:-:S08]  /*00c0*/  IMAD.X R7, RZ, RZ, UR5, P0 ;  /* 0x00000005ff077e24 */ /* 0x020fd000080e06ff */
[----:B------:R-:W-:-:S07]  /*00d0*/  LEPC R20, `(.L_x_0) ;  /* 0x000000001014794e */ /* 0x000fce0000000000 */
[----:B---34-:R-:W-:Y:S05]  /*00e0*/  CALL.ABS.NOINC R2 ;  /* 0x0000000002007343 */ /* 0x018fea0003c00000 */
.L_x_0:
[----:B------:R-:W-:Y:S05]  /*00f0*/  EXIT ;  /* 0x000000000000794d */ /* 0x000fea0003800000 */
.L_x_1:
[----:B------:R-:W-:-:S00]  /*0100*/  BRA `(.L_x_1) ;  /* 0xfffffffc00fc7947 */ /* 0x000fc0000383ffff */
[----:B------:R-:W-:-:S00]  /*0110*/  NOP ;  /* 0x0000000000007918 */ /* 0x000fc00000000000 */
        /* <DEDUP_REMOVED lines=14> */
.L_x_10:


//--------------------- .text._Z8kernal_3i        --------------------------
	.section	.text._Z8kernal_3i,"ax",@progbits
	.align	128
        .global         _Z8kernal_3i
        .type           _Z8kernal_3i,@function
        .size           _Z8kernal_3i,(.L_x_11 - _Z8kernal_3i)
        .other          _Z8kernal_3i,@"STO_CUDA_ENTRY STV_DEFAULT"
_Z8kernal_3i:
.text._Z8kernal_3i:
        /* <DEDUP_REMOVED lines=15> */
.L_x_2:
[----:B------:R-:W-:Y:S05]  /*00f0*/  EXIT ;  /* 0x000000000000794d */ /* 0x000fea0003800000 */
.L_x_3:
        /* <DEDUP_REMOVED lines=16> */
.L_x_11:


//--------------------- .text._Z8kernal_2i        --------------------------
	.section	.text._Z8kernal_2i,"ax",@progbits
	.align	128
        .global         _Z8kernal_2i
        .type           _Z8kernal_2i,@function
        .size           _Z8kernal_2i,(.L_x_12 - _Z8kernal_2i)
        .other          _Z8kernal_2i,@"STO_CUDA_ENTRY STV_DEFAULT"
_Z8kernal_2i:
.text._Z8kernal_2i:
        /* <DEDUP_REMOVED lines=15> */
.L_x_4:
[----:B------:R-:W-:Y:S05]  /*00f0*/  EXIT ;  /* 0x000000000000794d */ /* 0x000fea0003800000 */
.L_x_5:
        /* <DEDUP_REMOVED lines=16> */
.L_x_12:


//--------------------- .text._Z8kernal_1i        --------------------------
	.section	.text._Z8kernal_1i,"ax",@progbits
	.align	128
        .global         _Z8kernal_1i
        .type           _Z8kernal_1i,@function
        .size           _Z8kernal_1i,(.L_x_13 - _Z8kernal_1i)
        .other          _Z8kernal_1i,@"STO_CUDA_ENTRY STV_DEFAULT"
_Z8kernal_1i:
.text._Z8kernal_1i:
        /* <DEDUP_REMOVED lines=15> */
.L_x_6:
[----:B------:R-:W-:Y:S05]  /*00f0*/  EXIT ;  /* 0x000000000000794d */ /* 0x000fea0003800000 */
.L_x_7:
        /* <DEDUP_REMOVED lines=16> */
.L_x_13:


//--------------------- .text._Z6kernali          --------------------------
	.section	.text._Z6kernali,"ax",@progbits
	.align	128
        .global         _Z6kernali
        .type           _Z6kernali,@function
        .size           _Z6kernali,(.L_x_14 - _Z6kernali)
        .other          _Z6kernali,@"STO_CUDA_ENTRY STV_DEFAULT"
_Z6kernali:
.text._Z6kernali:
        /* <DEDUP_REMOVED lines=15> */
.L_x_8:
[----:B------:R-:W-:Y:S05]  /*00f0*/  EXIT ;  /* 0x000000000000794d */ /* 0x000fea0003800000 */
.L_x_9:
        /* <DEDUP_REMOVED lines=16> */
.L_x_14:


//--------------------- .nv.global.init           --------------------------
	.section	.nv.global.init,"aw",@progbits
.nv.global.init:
	.type		$str,@object
	.size		$str,(.L_0 - $str)
$str:
        /*0000*/ 	.byte	0x6b, 0x65, 0x72, 0x6e, 0x61, 0x6c, 0x20, 0x65, 0x78, 0x65, 0x63, 0x75, 0x74, 0x65, 0x20, 0x73
        /*0010*/ 	.byte	0x74, 0x72, 0x65, 0x61, 0x6d, 0x20, 0x69, 0x64, 0x20, 0x25, 0x64, 0x0a, 0x00
.L_0:


//--------------------- .nv.shared.reserved.0     --------------------------
	.section	.nv.shared.reserved.0,"aw",@nobits
	.weak		__nv_reservedSMEM_offset_0_alias
	.size		__nv_reservedSMEM_offset_0_alias, 0, 64
	.other		__nv_reservedSMEM_offset_0_alias,@"STO_CUDA_RESERVED_SHARED STV_DEFAULT"
__nv_reservedSMEM_offset_0_alias:
	.zero		0
	.zero		64


//--------------------- .nv.constant0._Z8kernal_4i --------------------------
	.section	.nv.constant0._Z8kernal_4i,"a",@progbits
	.sectionflags	@""
	.align	4
.nv.constant0._Z8kernal_4i:
	.zero		900


//--------------------- .nv.constant0._Z8kernal_3i --------------------------
	.section	.nv.constant0._Z8kernal_3i,"a",@progbits
	.sectionflags	@""
	.align	4
.nv.constant0._Z8kernal_3i:
	.zero		900


//--------------------- .nv.constant0._Z8kernal_2i --------------------------
	.section	.nv.constant0._Z8kernal_2i,"a",@progbits
	.sectionflags	@""
	.align	4
.nv.constant0._Z8kernal_2i:
	.zero		900


//--------------------- .nv.constant0._Z8kernal_1i --------------------------
	.section	.nv.constant0._Z8kernal_1i,"a",@progbits
	.sectionflags	@""
	.align	4
.nv.constant0._Z8kernal_1i:
	.zero		900


//--------------------- .nv.constant0._Z6kernali  --------------------------
	.section	.nv.constant0._Z6kernali,"a",@progbits
	.sectionflags	@""
	.align	4
.nv.constant0._Z6kernali:
	.zero		900


//--------------------- SYMBOLS --------------------------

	.type		.nv.reservedSmem.offset0,@object
	.size		.nv.reservedSmem.offset0,0x4
	.type		vprintf,@function
